//
// Generated by NVIDIA NVVM Compiler
//
// Compiler Build ID: CL-36424714
// Cuda compilation tools, release 13.0, V13.0.88
// Based on NVVM 20.0.0
//

.version 9.0
.target sm_100
.address_size 64

	// .globl	_Z3addiPfS_
.extern .func  (.param .b32 func_retval0) vprintf
(
	.param .b64 vprintf_param_0,
	.param .b64 vprintf_param_1
)
;
.global .align 1 .b8 $str[29] = {105, 110, 100, 101, 120, 32, 61, 32, 37, 100, 9, 110, 61, 37, 100, 9, 115, 116, 114, 105, 100, 101, 32, 61, 32, 37, 100, 10};

.visible .entry _Z3addiPfS_(
	.param .u32 _Z3addiPfS__param_0,
	.param .u64 .ptr .align 1 _Z3addiPfS__param_1,
	.param .u64 .ptr .align 1 _Z3addiPfS__param_2
)
{
	.local .align 8 .b8 	__local_depot0[16];
	.reg .b64 	%SP;
	.reg .b64 	%SPL;
	.reg .pred 	%p<7>;
	.reg .b32 	%r<29>;
	.reg .b32 	%f<16>;
	.reg .b64 	%rd<28>;

	mov.u64 	%SPL, __local_depot0;
	cvta.local.u64 	%SP, %SPL;
	ld.param.u32 	%r11, [_Z3addiPfS__param_0];
	ld.param.u64 	%rd7, [_Z3addiPfS__param_1];
	ld.param.u64 	%rd8, [_Z3addiPfS__param_2];
	cvta.to.global.u64 	%rd1, %rd8;
	cvta.to.global.u64 	%rd2, %rd7;
	add.u64 	%rd9, %SP, 0;
	add.u64 	%rd10, %SPL, 0;
	mov.u32 	%r28, %tid.x;
	mov.u32 	%r2, %ntid.x;
	st.local.v2.u32 	[%rd10], {%r28, %r11};
	st.local.u32 	[%rd10+8], %r2;
	mov.u64 	%rd11, $str;
	cvta.global.u64 	%rd12, %rd11;
	{ // callseq 0, 0
	.param .b64 param0;
	st.param.b64 	[param0], %rd12;
	.param .b64 param1;
	st.param.b64 	[param1], %rd9;
	.param .b32 retval0;
	call.uni (retval0), 
	vprintf, 
	(
	param0, 
	param1
	);
	ld.param.b32 	%r12, [retval0];
	} // callseq 0
	setp.ge.s32 	%p1, %r28, %r11;
	@%p1 bra 	$L__BB0_6;
	add.s32 	%r14, %r28, %r2;
	max.u32 	%r15, %r11, %r14;
	setp.lt.u32 	%p2, %r14, %r11;
	selp.u32 	%r16, 1, 0, %p2;
	add.s32 	%r17, %r14, %r16;
	sub.s32 	%r18, %r15, %r17;
	div.u32 	%r19, %r18, %r2;
	add.s32 	%r3, %r19, %r16;
	and.b32  	%r20, %r3, 3;
	setp.eq.s32 	%p3, %r20, 3;
	@%p3 bra 	$L__BB0_4;
	add.s32 	%r21, %r3, 1;
	and.b32  	%r22, %r21, 3;
	mul.wide.u32 	%rd27, %r28, 4;
	mul.wide.u32 	%rd4, %r2, 4;
	neg.s32 	%r26, %r22;
	mad.lo.s32 	%r28, %r2, %r22, %r28;
$L__BB0_3:
	.pragma "nounroll";
	add.s64 	%rd13, %rd2, %rd27;
	ld.global.f32 	%f1, [%rd13];
	add.s64 	%rd14, %rd1, %rd27;
	ld.global.f32 	%f2, [%rd14];
	add.f32 	%f3, %f1, %f2;
	st.global.f32 	[%rd14], %f3;
	add.s64 	%rd27, %rd27, %rd4;
	add.s32 	%r26, %r26, 1;
	setp.ne.s32 	%p4, %r26, 0;
	@%p4 bra 	$L__BB0_3;
$L__BB0_4:
	setp.lt.u32 	%p5, %r3, 3;
	@%p5 bra 	$L__BB0_6;
$L__BB0_5:
	mul.wide.u32 	%rd15, %r28, 4;
	add.s64 	%rd16, %rd2, %rd15;
	ld.global.f32 	%f4, [%rd16];
	add.s64 	%rd17, %rd1, %rd15;
	ld.global.f32 	%f5, [%rd17];
	add.f32 	%f6, %f4, %f5;
	st.global.f32 	[%rd17], %f6;
	add.s32 	%r23, %r28, %r2;
	mul.wide.u32 	%rd18, %r23, 4;
	add.s64 	%rd19, %rd2, %rd18;
	ld.global.f32 	%f7, [%rd19];
	add.s64 	%rd20, %rd1, %rd18;
	ld.global.f32 	%f8, [%rd20];
	add.f32 	%f9, %f7, %f8;
	st.global.f32 	[%rd20], %f9;
	add.s32 	%r24, %r23, %r2;
	mul.wide.u32 	%rd21, %r24, 4;
	add.s64 	%rd22, %rd2, %rd21;
	ld.global.f32 	%f10, [%rd22];
	add.s64 	%rd23, %rd1, %rd21;
	ld.global.f32 	%f11, [%rd23];
	add.f32 	%f12, %f10, %f11;
	st.global.f32 	[%rd23], %f12;
	add.s32 	%r25, %r24, %r2;
	mul.wide.u32 	%rd24, %r25, 4;
	add.s64 	%rd25, %rd2, %rd24;
	ld.global.f32 	%f13, [%rd25];
	add.s64 	%rd26, %rd1, %rd24;
	ld.global.f32 	%f14, [%rd26];
	add.f32 	%f15, %f13, %f14;
	st.global.f32 	[%rd26], %f15;
	add.s32 	%r28, %r25, %r2;
	setp.lt.s32 	%p6, %r28, %r11;
	@%p6 bra 	$L__BB0_5;
$L__BB0_6:
	ret;

}


// ===== COMPILED SASS (sm_100) =====

	.target	sm_100

	.elftype	@"ET_EXEC"


//--------------------- .note.nv.tkinfo           --------------------------
	.section	.note.nv.tkinfo,"",@"SHT_NOTE"
	.sectionflags	@"SHF_NOTE_NV_TKINFO"
	.tkinfo
        /*0018*/ 	.word	0x00000002
        /*0030*/ 	.string	""
        /*0030*/ 	.string	"ptxas"
        /*0030*/ 	.string	"Cuda compilation tools, release 13.0, V13.0.88"
        /*0030*/ 	.string	"Build cuda_13.0.r13.0/compiler.36424714_0"
        /*0030*/ 	.string	"-arch sm_100 -m 64 "



//--------------------- .note.nv.cuinfo           --------------------------
	.section	.note.nv.cuinfo,"",@"SHT_NOTE"
	.sectionflags	@"SHF_NOTE_NV_CUINFO"
        /*0018*/ 	.short	0x0002
        /*001a*/ 	.short	0x0064
        /*001c*/ 	.short	0x0082
	.zero		2


//--------------------- .nv.info                  --------------------------
	.section	.nv.info,"",@"SHT_CUDA_INFO"
	.align	4


	//----- nvinfo : EIATTR_REGCOUNT
	.align		4
        /*0000*/ 	.byte	0x04, 0x2f
        /*0002*/ 	.short	(.L_2 - .L_1)
	.align		4
.L_1:
        /*0004*/ 	.word	index@(_Z3addiPfS_)
        /*0008*/ 	.word	0x0000001e


	//----- nvinfo : EIATTR_FRAME_SIZE
	.align		4
.L_2:
        /*000c*/ 	.byte	0x04, 0x11
        /*000e*/ 	.short	(.L_4 - .L_3)
	.align		4
.L_3:
        /*0010*/ 	.word	index@(_Z3addiPfS_)
        /*0014*/ 	.word	0x00000010


	//----- nvinfo : EIATTR_MIN_STACK_SIZE
	.align		4
.L_4:
        /*0018*/ 	.byte	0x04, 0x12
        /*001a*/ 	.short	(.L_6 - .L_5)
	.align		4
.L_5:
        /*001c*/ 	.word	index@(_Z3addiPfS_)
        /*0020*/ 	.word	0x00000010
.L_6:


//--------------------- .nv.compat                --------------------------
	.section	.nv.compat,"",@"SHT_CUDA_COMPAT_INFO"
	.align	4
        /*0000*/ 	.byte	0x02, 0x09, 0x00, 0x00, 0x02, 0x02, 0x01, 0x00, 0x02, 0x05, 0x05, 0x00, 0x03, 0x07, 0x01, 0x01
        /*0010*/ 	.byte	0x02, 0x03, 0x00, 0x00, 0x02, 0x06, 0x01, 0x00, 0x04, 0x0b, 0x08, 0x00, 0x09, 0x00, 0x00, 0x00
        /*0020*/ 	.byte	0x00, 0x00, 0x00, 0x00


//--------------------- .nv.info._Z3addiPfS_      --------------------------
	.section	.nv.info._Z3addiPfS_,"",@"SHT_CUDA_INFO"
	.sectionflags	@""
	.align	4


	//----- nvinfo : EIATTR_CUDA_API_VERSION
	.align		4
        /*0000*/ 	.byte	0x04, 0x37
        /*0002*/ 	.short	(.L_8 - .L_7)
.L_7:
        /*0004*/ 	.word	0x00000082


	//----- nvinfo : EIATTR_KPARAM_INFO
	.align		4
.L_8:
        /*0008*/ 	.byte	0x04, 0x17
        /*000a*/ 	.short	(.L_10 - .L_9)
.L_9:
        /*000c*/ 	.word	0x00000000
        /*0010*/ 	.short	0x0002
        /*0012*/ 	.short	0x0010
        /*0014*/ 	.byte	0x00, 0xf5, 0x21, 0x00


	//----- nvinfo : EIATTR_KPARAM_INFO
	.align		4
.L_10:
        /*0018*/ 	.byte	0x04, 0x17
        /*001a*/ 	.short	(.L_12 - .L_11)
.L_11:
        /*001c*/ 	.word	0x00000000
        /*0020*/ 	.short	0x0001
        /*0022*/ 	.short	0x0008
        /*0024*/ 	.byte	0x00, 0xf5, 0x21, 0x00


	//----- nvinfo : EIATTR_KPARAM_INFO
	.align		4
.L_12:
        /*0028*/ 	.byte	0x04, 0x17
        /*002a*/ 	.short	(.L_14 - .L_13)
.L_13:
        /*002c*/ 	.word	0x00000000
        /*0030*/ 	.short	0x0000
        /*0032*/ 	.short	0x0000
        /*0034*/ 	.byte	0x00, 0xf0, 0x11, 0x00


	//----- nvinfo : EIATTR_SPARSE_MMA_MASK
	.align		4
.L_14:
        /*0038*/ 	.byte	0x03, 0x50
        /*003a*/ 	.short	0x0000


	//----- nvinfo : EIATTR_MAXREG_COUNT
	.align		4
        /*003c*/ 	.byte	0x03, 0x1b
        /*003e*/ 	.short	0x00ff


	//----- nvinfo : EIATTR_EXTERNS
	.align		4
        /*0040*/ 	.byte	0x04, 0x0f
        /*0042*/ 	.short	(.L_16 - .L_15)


	//   ....[0]....
	.align		4
.L_15:
        /*0044*/ 	.word	index@(vprintf)


	//----- nvinfo : EIATTR_MERCURY_ISA_VERSION
	.align		4
.L_16:
        /*0048*/ 	.byte	0x03, 0x5f
        /*004a*/ 	.short	0x0101


	//----- nvinfo : EIATTR_VRC_CTA_INIT_COUNT
	.align		4
        /*004c*/ 	.byte	0x02, 0x4a
	.zero		1
	.zero		1


	//----- nvinfo : EIATTR_SYSCALL_OFFSETS
	.align		4
        /*0050*/ 	.byte	0x04, 0x46
        /*0052*/ 	.short	(.L_18 - .L_17)


	//   ....[0]....
.L_17:
        /*0054*/ 	.word	0x00000130


	//----- nvinfo : EIATTR_EXIT_INSTR_OFFSETS
	.align		4
.L_18:
        /*0058*/ 	.byte	0x04, 0x1c
        /*005a*/ 	.short	(.L_20 - .L_19)


	//   ....[0]....
.L_19:
        /*005c*/ 	.word	0x00000160


	//   ....[1]....
        /*0060*/ 	.word	0x000004b0


	//   ....[2]....
        /*0064*/ 	.word	0x00000720


	//----- nvinfo : EIATTR_CRS_STACK_SIZE
	.align		4
.L_20:
        /*0068*/ 	.byte	0x04, 0x1e
        /*006a*/ 	.short	(.L_22 - .L_21)
.L_21:
        /*006c*/ 	.word	0x00000000


	//----- nvinfo : EIATTR_CBANK_PARAM_SIZE
	.align		4
.L_22:
        /*0070*/ 	.byte	0x03, 0x19
        /*0072*/ 	.short	0x0018


	//----- nvinfo : EIATTR_PARAM_CBANK
	.align		4
        /*0074*/ 	.byte	0x04, 0x0a
        /*0076*/ 	.short	(.L_24 - .L_23)
	.align		4
.L_23:
        /*0078*/ 	.word	index@(.nv.constant0._Z3addiPfS_)
        /*007c*/ 	.short	0x0380
        /*007e*/ 	.short	0x0018


	//----- nvinfo : EIATTR_SW_WAR
	.align		4
.L_24:
        /*0080*/ 	.byte	0x04, 0x36
        /*0082*/ 	.short	(.L_26 - .L_25)
.L_25:
        /*0084*/ 	.word	0x00000008
.L_26:


//--------------------- .nv.callgraph             --------------------------
	.section	.nv.callgraph,"",@"SHT_CUDA_CALLGRAPH"
	.align	4
	.sectionentsize	8
	.align		4
        /*0000*/ 	.word	0x00000000
	.align		4
        /*0004*/ 	.word	0xffffffff
	.align		4
        /*0008*/ 	.word	index@(_Z3addiPfS_)
	.align		4
        /*000c*/ 	.word	index@(vprintf)
	.align		4
        /*0010*/ 	.word	0x00000000
	.align		4
        /*0014*/ 	.word	0xfffffffe
	.align		4
        /*0018*/ 	.word	0x00000000
	.align		4
        /*001c*/ 	.word	0xfffffffd
	.align		4
        /*0020*/ 	.word	0x00000000
	.align		4
        /*0024*/ 	.word	0xfffffffc


//--------------------- .nv.constant4             --------------------------
	.section	.nv.constant4,"a",@progbits
	.align	8
	.align		8
.nv.constant4:
        /*0000*/ 	.dword	vprintf
	.align		8
        /*0008*/ 	.dword	$str


//--------------------- .text._Z3addiPfS_         --------------------------
	.section	.text._Z3addiPfS_,"ax",@progbits
	.align	128
        .global         _Z3addiPfS_
        .type           _Z3addiPfS_,@function
        .size           _Z3addiPfS_,(.L_x_6 - _Z3addiPfS_)
        .other          _Z3addiPfS_,@"STO_CUDA_ENTRY STV_DEFAULT"
_Z3addiPfS_:
.text._Z3addiPfS_:
[----:B------:R-:W0:Y:S01]  /*0000*/  LDC R1, c[0x0][0x37c] ;  /* 0x0000df00ff017b82 */ /* 0x000e220000000800 */
[----:B------:R-:W1:Y:S01]  /*0010*/  S2R R2, SR_TID.X ;  /* 0x0000000000027919 */ /* 0x000e620000002100 */
[----:B------:R-:W2:Y:S06]  /*0020*/  LDCU UR5, c[0x0][0x2fc] ;  /* 0x00005f80ff0577ac */ /* 0x000eac0008000800 */
[----:B------:R-:W1:Y:S01]  /*0030*/  LDC R3, c[0x0][0x380] ;  /* 0x0000e000ff037b82 */ /* 0x000e620000000800 */
[----:B0-----:R-:W-:Y:S01]  /*0040*/  VIADD R1, R1, 0xfffffff0 ;  /* 0xfffffff001017836 */ /* 0x001fe20000000000 */
[----:B------:R-:W-:Y:S01]  /*0050*/  MOV R0, 0x0 ;  /* 0x0000000000007802 */ /* 0x000fe20000000f00 */
[----:B------:R-:W0:Y:S01]  /*0060*/  LDCU UR4, c[0x0][0x2f8] ;  /* 0x00005f00ff0477ac */ /* 0x000e220008000800 */
[----:B------:R-:W3:Y:S04]  /*0070*/  LDCU.64 UR6, c[0x4][0x8] ;  /* 0x01000100ff0677ac */ /* 0x000ee80008000a00 */
[----:B------:R-:W4:Y:S01]  /*0080*/  LDC R17, c[0x0][0x360] ;  /* 0x0000d800ff117b82 */ /* 0x000f220000000800 */
[----:B------:R-:W1:Y:S01]  /*0090*/  LDCU.64 UR36, c[0x0][0x388] ;  /* 0x00007100ff2477ac */ /* 0x000e620008000a00 */
[----:B------:R-:W4:Y:S06]  /*00a0*/  LDCU.64 UR38, c[0x0][0x390] ;  /* 0x00007200ff2677ac */ /* 0x000f2c0008000a00 */
[----:B------:R1:W4:Y:S01]  /*00b0*/  LDC.64 R8, c[0x4][R0] ;  /* 0x0100000000087b82 */ /* 0x0003220000000a00 */
[----:B0-----:R-:W-:Y:S01]  /*00c0*/  IADD3 R6, P0, PT, R1, UR4, RZ ;  /* 0x0000000401067c10 */ /* 0x001fe2000ff1e0ff */
[----:B---3--:R-:W-:-:S02]  /*00d0*/  IMAD.U32 R4, RZ, RZ, UR6 ;  /* 0x00000006ff047e24 */ /* 0x008fc4000f8e00ff */
[----:B------:R-:W-:Y:S02]  /*00e0*/  IMAD.U32 R5, RZ, RZ, UR7 ;  /* 0x00000007ff057e24 */ /* 0x000fe4000f8e00ff */
[----:B--2---:R-:W-:Y:S01]  /*00f0*/  IMAD.X R7, RZ, RZ, UR5, P0 ;  /* 0x00000005ff077e24 */ /* 0x004fe200080e06ff */
[----:B-1----:R0:W-:Y:S04]  /*0100*/  STL.64 [R1], R2 ;  /* 0x0000000201007387 */ /* 0x0021e80000100a00 */
[----:B----4-:R0:W-:Y:S03]  /*0110*/  STL [R1+0x8], R17 ;  /* 0x0000081101007387 */ /* 0x0101e60000100800 */
[----:B------:R-:W-:-:S07]  /*0120*/  LEPC R20, `(.L_x_0) ;  /* 0x000000001014794e */ /* 0x000fce0000000000 */
[----:B0-----:R-:W-:Y:S05]  /*0130*/  CALL.ABS.NOINC R8 ;  /* 0x0000000008007343 */ /* 0x001fea0003c00000 */
.L_x_0:
[----:B------:R-:W0:Y:S02]  /*0140*/  LDC R3, c[0x0][0x380] ;  /* 0x0000e000ff037b82 */ /* 0x000e240000000800 */
[----:B0-----:R-:W-:-:S13]  /*0150*/  ISETP.GE.AND P0, PT, R2, R3, PT ;  /* 0x000000030200720c */ /* 0x001fda0003f06270 */
[----:B------:R-:W-:Y:S05]  /*0160*/  @P0 EXIT ;  /* 0x000000000000094d */ /* 0x000fea0003800000 */
[----:B------:R-:W0:Y:S01]  /*0170*/  I2F.U32.RP R8, R17 ;  /* 0x0000001100087306 */ /* 0x000e220000209000 */
[----:B------:R-:W-:Y:S01]  /*0180*/  IMAD.IADD R0, R2, 0x1, R17 ;  /* 0x0000000102007824 */ /* 0x000fe200078e0211 */
[----:B------:R-:W-:Y:S01]  /*0190*/  ISETP.NE.U32.AND P2, PT, R17, RZ, PT ;  /* 0x000000ff1100720c */ /* 0x000fe20003f45070 */
[----:B------:R-:W1:Y:S01]  /*01a0*/  LDC.64 R20, c[0x0][0x358] ;  /* 0x0000d600ff147b82 */ /* 0x000e620000000a00 */
[----:B------:R-:W-:Y:S02]  /*01b0*/  BSSY.RECONVERGENT B0, `(.L_x_1) ;  /* 0x000002f000007945 */ /* 0x000fe40003800200 */
[CC--:B------:R-:W-:Y:S02]  /*01c0*/  ISETP.GE.U32.AND P0, PT, R0.reuse, R3.reuse, PT ;  /* 0x000000030000720c */ /* 0x0c0fe40003f06070 */
[----:B------:R-:W-:Y:S01]  /*01d0*/  VIMNMX.U32 R7, PT, PT, R0, R3, !PT ;  /* 0x0000000300077248 */ /* 0x000fe20007fe0000 */
[----:B0-----:R-:W0:Y:S02]  /*01e0*/  MUFU.RCP R8, R8 ;  /* 0x0000000800087308 */ /* 0x001e240000001000 */
[----:B0-----:R-:W-:-:S06]  /*01f0*/  IADD3 R4, PT, PT, R8, 0xffffffe, RZ ;  /* 0x0ffffffe08047810 */ /* 0x001fcc0007ffe0ff */
[----:B------:R0:W2:Y:S02]  /*0200*/  F2I.FTZ.U32.TRUNC.NTZ R5, R4 ;  /* 0x0000000400057305 */ /* 0x0000a4000021f000 */
[----:B0-----:R-:W-:Y:S02]  /*0210*/  IMAD.MOV.U32 R4, RZ, RZ, RZ ;  /* 0x000000ffff047224 */ /* 0x001fe400078e00ff */
[----:B--2---:R-:W-:-:S04]  /*0220*/  IMAD.MOV R6, RZ, RZ, -R5 ;  /* 0x000000ffff067224 */ /* 0x004fc800078e0a05 */
[----:B------:R-:W-:Y:S01]  /*0230*/  IMAD R9, R6, R17, RZ ;  /* 0x0000001106097224 */ /* 0x000fe200078e02ff */
[----:B------:R-:W-:-:S03]  /*0240*/  SEL R6, RZ, 0x1, P0 ;  /* 0x00000001ff067807 */ /* 0x000fc60000000000 */
[----:B------:R-:W-:Y:S01]  /*0250*/  IMAD.HI.U32 R5, R5, R9, R4 ;  /* 0x0000000905057227 */ /* 0x000fe200078e0004 */
[----:B------:R-:W-:-:S05]  /*0260*/  IADD3 R0, PT, PT, R7, -R0, -R6 ;  /* 0x8000000007007210 */ /* 0x000fca0007ffe806 */
[----:B------:R-:W-:-:S05]  /*0270*/  IMAD.HI.U32 R5, R5, R0, RZ ;  /* 0x0000000005057227 */ /* 0x000fca00078e00ff */
[----:B------:R-:W-:-:S05]  /*0280*/  IADD3 R4, PT, PT, -R5, RZ, RZ ;  /* 0x000000ff05047210 */ /* 0x000fca0007ffe1ff */
[----:B------:R-:W-:-:S05]  /*0290*/  IMAD R0, R17, R4, R0 ;  /* 0x0000000411007224 */ /* 0x000fca00078e0200 */
[----:B------:R-:W-:-:S13]  /*02a0*/  ISETP.GE.U32.AND P0, PT, R0, R17, PT ;  /* 0x000000110000720c */ /* 0x000fda0003f06070 */
[----:B------:R-:W-:Y:S02]  /*02b0*/  @P0 IMAD.IADD R0, R0, 0x1, -R17 ;  /* 0x0000000100000824 */ /* 0x000fe400078e0a11 */
[----:B------:R-:W-:-:S03]  /*02c0*/  @P0 VIADD R5, R5, 0x1 ;  /* 0x0000000105050836 */ /* 0x000fc60000000000 */
[----:B------:R-:W-:-:S13]  /*02d0*/  ISETP.GE.U32.AND P1, PT, R0, R17, PT ;  /* 0x000000110000720c */ /* 0x000fda0003f26070 */
[----:B------:R-:W-:Y:S01]  /*02e0*/  @P1 VIADD R5, R5, 0x1 ;  /* 0x0000000105051836 */ /* 0x000fe20000000000 */
[----:B------:R-:W-:-:S04]  /*02f0*/  @!P2 LOP3.LUT R5, RZ, R17, RZ, 0x33, !PT ;  /* 0x00000011ff05a212 */ /* 0x000fc800078e33ff */
[----:B------:R-:W-:-:S04]  /*0300*/  IADD3 R0, PT, PT, R6, R5, RZ ;  /* 0x0000000506007210 */ /* 0x000fc80007ffe0ff */
[C---:B------:R-:W-:Y:S02]  /*0310*/  LOP3.LUT R4, R0.reuse, 0x3, RZ, 0xc0, !PT ;  /* 0x0000000300047812 */ /* 0x040fe400078ec0ff */
[----:B------:R-:W-:Y:S02]  /*0320*/  ISETP.GE.U32.AND P0, PT, R0, 0x3, PT ;  /* 0x000000030000780c */ /* 0x000fe40003f06070 */
[----:B------:R-:W-:-:S13]  /*0330*/  ISETP.NE.AND P1, PT, R4, 0x3, PT ;  /* 0x000000030400780c */ /* 0x000fda0003f25270 */
[----:B-1----:R-:W-:Y:S05]  /*0340*/  @!P1 BRA `(.L_x_2) ;  /* 0x0000000000549947 */ /* 0x002fea0003800000 */
[----:B------:R-:W-:Y:S02]  /*0350*/  VIADD R0, R0, 0x1 ;  /* 0x0000000100007836 */ /* 0x000fe40000000000 */
[----:B------:R-:W-:-:S03]  /*0360*/  IMAD.WIDE.U32 R4, R2, 0x4, RZ ;  /* 0x0000000402047825 */ /* 0x000fc600078e00ff */
[----:B------:R-:W-:-:S05]  /*0370*/  LOP3.LUT R0, R0, 0x3, RZ, 0xc0, !PT ;  /* 0x0000000300007812 */ /* 0x000fca00078ec0ff */
[----:B------:R-:W-:Y:S02]  /*0380*/  IMAD R2, R0, R17, R2 ;  /* 0x0000001100027224 */ /* 0x000fe400078e0202 */
[----:B------:R-:W-:-:S07]  /*0390*/  IMAD.MOV R0, RZ, RZ, -R0 ;  /* 0x000000ffff007224 */ /* 0x000fce00078e0a00 */
.L_x_3:
[C---:B------:R-:W-:Y:S02]  /*03a0*/  R2UR UR4, R20.reuse ;  /* 0x00000000140472ca */ /* 0x040fe400000e0000 */
[C---:B------:R-:W-:Y:S02]  /*03b0*/  R2UR UR5, R21.reuse ;  /* 0x00000000150572ca */ /* 0x040fe400000e0000 */
[----:B------:R-:W-:Y:S02]  /*03c0*/  R2UR UR6, R20 ;  /* 0x00000000140672ca */ /* 0x000fe400000e0000 */
[----:B------:R-:W-:Y:S02]  /*03d0*/  R2UR UR7, R21 ;  /* 0x00000000150772ca */ /* 0x000fe400000e0000 */
[C---:B------:R-:W-:Y:S02]  /*03e0*/  IADD3 R8, P1, PT, R4.reuse, UR36, RZ ;  /* 0x0000002404087c10 */ /* 0x040fe4000ff3e0ff */
[----:B0-----:R-:W-:-:S02]  /*03f0*/  IADD3 R6, P2, PT, R4, UR38, RZ ;  /* 0x0000002604067c10 */ /* 0x001fc4000ff5e0ff */
[C---:B------:R-:W-:Y:S02]  /*0400*/  IADD3.X R9, PT, PT, R5.reuse, UR37, RZ, P1, !PT ;  /* 0x0000002505097c10 */ /* 0x040fe40008ffe4ff */
[----:B------:R-:W-:-:S03]  /*0410*/  IADD3.X R7, PT, PT, R5, UR39, RZ, P2, !PT ;  /* 0x0000002705077c10 */ /* 0x000fc600097fe4ff */
[----:B------:R-:W2:Y:S04]  /*0420*/  LDG.E R8, desc[UR4][R8.64] ;  /* 0x0000000408087981 */ /* 0x000ea8000c1e1900 */
[----:B------:R-:W2:Y:S01]  /*0430*/  LDG.E R11, desc[UR6][R6.64] ;  /* 0x00000006060b7981 */ /* 0x000ea2000c1e1900 */
[----:B------:R-:W-:Y:S01]  /*0440*/  IADD3 R0, PT, PT, R0, 0x1, RZ ;  /* 0x0000000100007810 */ /* 0x000fe20007ffe0ff */
[----:B------:R-:W-:-:S03]  /*0450*/  IMAD.WIDE.U32 R4, R17, 0x4, R4 ;  /* 0x0000000411047825 */ /* 0x000fc600078e0004 */
[----:B------:R-:W-:Y:S01]  /*0460*/  ISETP.NE.AND P1, PT, R0, RZ, PT ;  /* 0x000000ff0000720c */ /* 0x000fe20003f25270 */
[----:B--2---:R-:W-:-:S05]  /*0470*/  FADD R11, R8, R11 ;  /* 0x0000000b080b7221 */ /* 0x004fca0000000000 */
[----:B------:R0:W-:Y:S07]  /*0480*/  STG.E desc[UR4][R6.64], R11 ;  /* 0x0000000b06007986 */ /* 0x0001ee000c101904 */
[----:B------:R-:W-:Y:S05]  /*0490*/  @P1 BRA `(.L_x_3) ;  /* 0xfffffffc00c01947 */ /* 0x000fea000383ffff */
.L_x_2:
[----:B------:R-:W-:Y:S05]  /*04a0*/  BSYNC.RECONVERGENT B0 ;  /* 0x0000000000007941 */ /* 0x000fea0003800200 */
.L_x_1:
[----:B------:R-:W-:Y:S05]  /*04b0*/  @!P0 EXIT ;  /* 0x000000000000894d */ /* 0x000fea0003800000 */
.L_x_4:
[----:B0-----:R-:W0:Y:S01]  /*04c0*/  LDC.64 R6, c[0x0][0x388] ;  /* 0x0000e200ff067b82 */ /* 0x001e220000000a00 */
[C---:B------:R-:W-:Y:S02]  /*04d0*/  R2UR UR4, R20.reuse ;  /* 0x00000000140472ca */ /* 0x040fe400000e0000 */
[C---:B------:R-:W-:Y:S02]  /*04e0*/  R2UR UR5, R21.reuse ;  /* 0x00000000150572ca */ /* 0x040fe400000e0000 */
[----:B------:R-:W-:Y:S02]  /*04f0*/  R2UR UR6, R20 ;  /* 0x00000000140672ca */ /* 0x000fe400000e0000 */
[----:B------:R-:W-:Y:S01]  /*0500*/  R2UR UR7, R21 ;  /* 0x00000000150772ca */ /* 0x000fe200000e0000 */
[----:B--2---:R-:W1:Y:S01]  /*0510*/  LDC.64 R4, c[0x0][0x390] ;  /* 0x0000e400ff047b82 */ /* 0x004e620000000a00 */
[----:B0-----:R-:W-:-:S07]  /*0520*/  IMAD.WIDE.U32 R10, R2, 0x4, R6 ;  /* 0x00000004020a7825 */ /* 0x001fce00078e0006 */
[----:B------:R-:W2:Y:S01]  /*0530*/  LDG.E R10, desc[UR4][R10.64] ;  /* 0x000000040a0a7981 */ /* 0x000ea2000c1e1900 */
[----:B-1----:R-:W-:-:S05]  /*0540*/  IMAD.WIDE.U32 R12, R2, 0x4, R4 ;  /* 0x00000004020c7825 */ /* 0x002fca00078e0004 */
[----:B------:R-:W2:Y:S01]  /*0550*/  LDG.E R9, desc[UR6][R12.64] ;  /* 0x000000060c097981 */ /* 0x000ea2000c1e1900 */
[----:B------:R-:W-:Y:S02]  /*0560*/  R2UR UR8, R20 ;  /* 0x00000000140872ca */ /* 0x000fe400000e0000 */
[----:B------:R-:W-:Y:S01]  /*0570*/  R2UR UR9, R21 ;  /* 0x00000000150972ca */ /* 0x000fe200000e0000 */
[----:B------:R-:W-:-:S04]  /*0580*/  IMAD.IADD R19, R17, 0x1, R2 ;  /* 0x0000000111137824 */ /* 0x000fc800078e0202 */
[----:B------:R-:W-:-:S04]  /*0590*/  IMAD.WIDE.U32 R14, R19, 0x4, R6 ;  /* 0x00000004130e7825 */ /* 0x000fc800078e0006 */
[----:B--2---:R-:W-:Y:S01]  /*05a0*/  FADD R23, R10, R9 ;  /* 0x000000090a177221 */ /* 0x004fe20000000000 */
[----:B------:R-:W-:-:S04]  /*05b0*/  IMAD.WIDE.U32 R8, R19, 0x4, R4 ;  /* 0x0000000413087825 */ /* 0x000fc800078e0004 */
[----:B------:R0:W-:Y:S04]  /*05c0*/  STG.E desc[UR4][R12.64], R23 ;  /* 0x000000170c007986 */ /* 0x0001e8000c101904 */
[----:B------:R-:W2:Y:S04]  /*05d0*/  LDG.E R14, desc[UR6][R14.64] ;  /* 0x000000060e0e7981 */ /* 0x000ea8000c1e1900 */
[----:B------:R-:W2:Y:S01]  /*05e0*/  LDG.E R11, desc[UR8][R8.64] ;  /* 0x00000008080b7981 */ /* 0x000ea2000c1e1900 */
[----:B------:R-:W-:-:S04]  /*05f0*/  IMAD.IADD R27, R19, 0x1, R17 ;  /* 0x00000001131b7824 */ /* 0x000fc800078e0211 */
[----:B------:R-:W-:-:S04]  /*0600*/  IMAD.WIDE.U32 R18, R27, 0x4, R6 ;  /* 0x000000041b127825 */ /* 0x000fc800078e0006 */
[----:B--2---:R-:W-:Y:S01]  /*0610*/  FADD R25, R14, R11 ;  /* 0x0000000b0e197221 */ /* 0x004fe20000000000 */
[----:B------:R-:W-:-:S04]  /*0620*/  IMAD.WIDE.U32 R10, R27, 0x4, R4 ;  /* 0x000000041b0a7825 */ /* 0x000fc800078e0004 */
[----:B------:R1:W-:Y:S04]  /*0630*/  STG.E desc[UR4][R8.64], R25 ;  /* 0x0000001908007986 */ /* 0x0003e8000c101904 */
[----:B------:R-:W2:Y:S04]  /*0640*/  LDG.E R18, desc[UR6][R18.64] ;  /* 0x0000000612127981 */ /* 0x000ea8000c1e1900 */
[----:B0-----:R-:W2:Y:S01]  /*0650*/  LDG.E R13, desc[UR8][R10.64] ;  /* 0x000000080a0d7981 */ /* 0x001ea2000c1e1900 */
[----:B------:R-:W-:-:S05]  /*0660*/  IADD3 R27, PT, PT, R27, R17, RZ ;  /* 0x000000111b1b7210 */ /* 0x000fca0007ffe0ff */
[----:B------:R-:W-:-:S04]  /*0670*/  IMAD.WIDE.U32 R6, R27, 0x4, R6 ;  /* 0x000000041b067825 */ /* 0x000fc800078e0006 */
[----:B------:R-:W-:-:S04]  /*0680*/  IMAD.WIDE.U32 R4, R27, 0x4, R4 ;  /* 0x000000041b047825 */ /* 0x000fc800078e0004 */
[----:B--2---:R-:W-:-:S05]  /*0690*/  FADD R13, R18, R13 ;  /* 0x0000000d120d7221 */ /* 0x004fca0000000000 */
[----:B------:R2:W-:Y:S04]  /*06a0*/  STG.E desc[UR4][R10.64], R13 ;  /* 0x0000000d0a007986 */ /* 0x0005e8000c101904 */
[----:B------:R-:W3:Y:S04]  /*06b0*/  LDG.E R6, desc[UR6][R6.64] ;  /* 0x0000000606067981 */ /* 0x000ee8000c1e1900 */
[----:B-1----:R-:W3:Y:S01]  /*06c0*/  LDG.E R9, desc[UR8][R4.64] ;  /* 0x0000000804097981 */ /* 0x002ee2000c1e1900 */
[----:B------:R-:W-:-:S05]  /*06d0*/  IMAD.IADD R2, R27, 0x1, R17 ;  /* 0x000000011b027824 */ /* 0x000fca00078e0211 */
[----:B------:R-:W-:Y:S01]  /*06e0*/  ISETP.GE.AND P0, PT, R2, R3, PT ;  /* 0x000000030200720c */ /* 0x000fe20003f06270 */
[----:B---3--:R-:W-:-:S05]  /*06f0*/  FADD R9, R6, R9 ;  /* 0x0000000906097221 */ /* 0x008fca0000000000 */
[----:B------:R2:W-:Y:S07]  /*0700*/  STG.E desc[UR4][R4.64], R9 ;  /* 0x0000000904007986 */ /* 0x0005ee000c101904 */
[----:B------:R-:W-:Y:S05]  /*0710*/  @!P0 BRA `(.L_x_4) ;  /* 0xfffffffc00688947 */ /* 0x000fea000383ffff */
[----:B------:R-:W-:Y:S05]  /*0720*/  EXIT ;  /* 0x000000000000794d */ /* 0x000fea0003800000 */
.L_x_5:
[----:B------:R-:W-:-:S00]  /*0730*/  BRA `(.L_x_5) ;  /* 0xfffffffc00fc7947 */ /* 0x000fc0000383ffff */
[----:B------:R-:W-:-:S00]  /*0740*/  NOP ;  /* 0x0000000000007918 */ /* 0x000fc00000000000 */
        /* <DEDUP_REMOVED lines=11> */
.L_x_6:


//--------------------- .nv.global.init           --------------------------
	.section	.nv.global.init,"aw",@progbits
.nv.global.init:
	.type		$str,@object
	.size		$str,(.L_0 - $str)
$str:
        /*0000*/ 	.byte	0x69, 0x6e, 0x64, 0x65, 0x78, 0x20, 0x3d, 0x20, 0x25, 0x64, 0x09, 0x6e, 0x3d, 0x25, 0x64, 0x09
        /*0010*/ 	.byte	0x73, 0x74, 0x72, 0x69, 0x64, 0x65, 0x20, 0x3d, 0x20, 0x25, 0x64, 0x0a, 0x00
.L_0:


//--------------------- .nv.shared.reserved.0     --------------------------
	.section	.nv.shared.reserved.0,"aw",@nobits
	.weak		__nv_reservedSMEM_offset_0_alias
	.size		__nv_reservedSMEM_offset_0_alias, 0, 64
	.other		__nv_reservedSMEM_offset_0_alias,@"STO_CUDA_RESERVED_SHARED STV_DEFAULT"
__nv_reservedSMEM_offset_0_alias:
	.zero		0
	.zero		64


//--------------------- .nv.constant0._Z3addiPfS_ --------------------------
	.section	.nv.constant0._Z3addiPfS_,"a",@progbits
	.sectionflags	@""
	.align	4
.nv.constant0._Z3addiPfS_:
	.zero		920


//--------------------- SYMBOLS --------------------------

	.type		.nv.reservedSmem.offset0,@object
	.size		.nv.reservedSmem.offset0,0x4
	.type		vprintf,@function
